//
// Generated by NVIDIA NVVM Compiler
//
// Compiler Build ID: CL-36424714
// Cuda compilation tools, release 13.0, V13.0.88
// Based on NVVM 20.0.0
//

.version 9.0
.target sm_100
.address_size 64

	// .globl	_Z20no_2e_tmpO_cs_kerneliiPdS_S_S_

.visible .entry _Z20no_2e_tmpO_cs_kerneliiPdS_S_S_(
	.param .u32 _Z20no_2e_tmpO_cs_kerneliiPdS_S_S__param_0,
	.param .u32 _Z20no_2e_tmpO_cs_kerneliiPdS_S_S__param_1,
	.param .u64 .ptr .align 1 _Z20no_2e_tmpO_cs_kerneliiPdS_S_S__param_2,
	.param .u64 .ptr .align 1 _Z20no_2e_tmpO_cs_kerneliiPdS_S_S__param_3,
	.param .u64 .ptr .align 1 _Z20no_2e_tmpO_cs_kerneliiPdS_S_S__param_4,
	.param .u64 .ptr .align 1 _Z20no_2e_tmpO_cs_kerneliiPdS_S_S__param_5
)
{
	.reg .pred 	%p<13>;
	.reg .b32 	%r<41>;
	.reg .b64 	%rd<54>;
	.reg .b64 	%fd<72>;

	ld.param.u32 	%r20, [_Z20no_2e_tmpO_cs_kerneliiPdS_S_S__param_0];
	ld.param.u32 	%r21, [_Z20no_2e_tmpO_cs_kerneliiPdS_S_S__param_1];
	ld.param.u64 	%rd6, [_Z20no_2e_tmpO_cs_kerneliiPdS_S_S__param_3];
	ld.param.u64 	%rd7, [_Z20no_2e_tmpO_cs_kerneliiPdS_S_S__param_4];
	ld.param.u64 	%rd8, [_Z20no_2e_tmpO_cs_kerneliiPdS_S_S__param_5];
	cvta.to.global.u64 	%rd1, %rd7;
	cvta.to.global.u64 	%rd2, %rd6;
	cvta.to.global.u64 	%rd3, %rd8;
	mov.u32 	%r22, %ctaid.x;
	mov.u32 	%r1, %ntid.x;
	mov.u32 	%r23, %tid.x;
	mad.lo.s32 	%r34, %r22, %r1, %r23;
	setp.ge.s32 	%p1, %r34, %r20;
	@%p1 bra 	$L__BB0_16;
	setp.gt.s32 	%p2, %r21, 0;
	mov.u32 	%r24, %nctaid.x;
	mul.lo.s32 	%r3, %r1, %r24;
	@%p2 bra 	$L__BB0_2;
	bra.uni 	$L__BB0_15;
$L__BB0_2:
	and.b32  	%r4, %r21, 7;
	and.b32  	%r25, %r21, 2147483640;
	neg.s32 	%r5, %r25;
	mul.wide.s32 	%rd47, %r20, 8;
$L__BB0_3:
	ld.param.u64 	%rd53, [_Z20no_2e_tmpO_cs_kerneliiPdS_S_S__param_2];
	setp.lt.u32 	%p4, %r21, 8;
	mul.wide.s32 	%rd12, %r34, 8;
	add.s64 	%rd4, %rd3, %rd12;
	mov.b64 	%rd13, 0;
	st.global.u64 	[%rd4], %rd13;
	cvta.to.global.u64 	%rd14, %rd53;
	add.s64 	%rd15, %rd14, %rd12;
	ld.global.f64 	%fd1, [%rd15];
	mov.b32 	%r38, 0;
	mov.f64 	%fd69, 0d0000000000000000;
	@%p4 bra 	$L__BB0_6;
	mov.f64 	%fd69, 0d0000000000000000;
	mov.u32 	%r35, %r34;
	mov.u32 	%r36, %r5;
$L__BB0_5:
	.pragma "nounroll";
	and.b32  	%r38, %r21, 2147483640;
	mul.wide.s32 	%rd16, %r35, 8;
	add.s64 	%rd17, %rd2, %rd16;
	ld.global.f64 	%fd11, [%rd17];
	mul.f64 	%fd12, %fd1, %fd11;
	add.s64 	%rd18, %rd1, %rd16;
	ld.global.f64 	%fd13, [%rd18];
	fma.rn.f64 	%fd14, %fd12, %fd13, %fd69;
	st.global.f64 	[%rd4], %fd14;
	mul.wide.s32 	%rd19, %r20, 8;
	add.s64 	%rd20, %rd17, %rd19;
	ld.global.f64 	%fd15, [%rd20];
	mul.f64 	%fd16, %fd1, %fd15;
	add.s64 	%rd21, %rd18, %rd19;
	ld.global.f64 	%fd17, [%rd21];
	fma.rn.f64 	%fd18, %fd16, %fd17, %fd14;
	st.global.f64 	[%rd4], %fd18;
	add.s64 	%rd22, %rd20, %rd19;
	ld.global.f64 	%fd19, [%rd22];
	mul.f64 	%fd20, %fd1, %fd19;
	add.s64 	%rd23, %rd21, %rd19;
	ld.global.f64 	%fd21, [%rd23];
	fma.rn.f64 	%fd22, %fd20, %fd21, %fd18;
	st.global.f64 	[%rd4], %fd22;
	add.s64 	%rd24, %rd22, %rd19;
	ld.global.f64 	%fd23, [%rd24];
	mul.f64 	%fd24, %fd1, %fd23;
	add.s64 	%rd25, %rd23, %rd19;
	ld.global.f64 	%fd25, [%rd25];
	fma.rn.f64 	%fd26, %fd24, %fd25, %fd22;
	st.global.f64 	[%rd4], %fd26;
	add.s64 	%rd26, %rd24, %rd19;
	ld.global.f64 	%fd27, [%rd26];
	mul.f64 	%fd28, %fd1, %fd27;
	add.s64 	%rd27, %rd25, %rd19;
	ld.global.f64 	%fd29, [%rd27];
	fma.rn.f64 	%fd30, %fd28, %fd29, %fd26;
	st.global.f64 	[%rd4], %fd30;
	add.s64 	%rd28, %rd26, %rd19;
	ld.global.f64 	%fd31, [%rd28];
	mul.f64 	%fd32, %fd1, %fd31;
	add.s64 	%rd29, %rd27, %rd19;
	ld.global.f64 	%fd33, [%rd29];
	fma.rn.f64 	%fd34, %fd32, %fd33, %fd30;
	st.global.f64 	[%rd4], %fd34;
	add.s64 	%rd30, %rd28, %rd19;
	ld.global.f64 	%fd35, [%rd30];
	mul.f64 	%fd36, %fd1, %fd35;
	add.s64 	%rd31, %rd29, %rd19;
	ld.global.f64 	%fd37, [%rd31];
	fma.rn.f64 	%fd38, %fd36, %fd37, %fd34;
	st.global.f64 	[%rd4], %fd38;
	add.s64 	%rd32, %rd30, %rd19;
	ld.global.f64 	%fd39, [%rd32];
	mul.f64 	%fd40, %fd1, %fd39;
	add.s64 	%rd33, %rd31, %rd19;
	ld.global.f64 	%fd41, [%rd33];
	fma.rn.f64 	%fd69, %fd40, %fd41, %fd38;
	st.global.f64 	[%rd4], %fd69;
	add.s32 	%r36, %r36, 8;
	shl.b32 	%r27, %r20, 3;
	add.s32 	%r35, %r35, %r27;
	setp.ne.s32 	%p5, %r36, 0;
	@%p5 bra 	$L__BB0_5;
$L__BB0_6:
	setp.eq.s32 	%p6, %r4, 0;
	@%p6 bra 	$L__BB0_14;
	add.s32 	%r28, %r4, -1;
	setp.lt.u32 	%p7, %r28, 3;
	@%p7 bra 	$L__BB0_9;
	mad.lo.s32 	%r29, %r38, %r20, %r34;
	mul.wide.s32 	%rd34, %r29, 8;
	add.s64 	%rd35, %rd2, %rd34;
	ld.global.f64 	%fd42, [%rd35];
	mul.f64 	%fd43, %fd1, %fd42;
	add.s64 	%rd36, %rd1, %rd34;
	ld.global.f64 	%fd44, [%rd36];
	fma.rn.f64 	%fd45, %fd43, %fd44, %fd69;
	st.global.f64 	[%rd4], %fd45;
	mul.wide.s32 	%rd37, %r20, 8;
	add.s64 	%rd38, %rd35, %rd37;
	ld.global.f64 	%fd46, [%rd38];
	mul.f64 	%fd47, %fd1, %fd46;
	add.s64 	%rd39, %rd36, %rd37;
	ld.global.f64 	%fd48, [%rd39];
	fma.rn.f64 	%fd49, %fd47, %fd48, %fd45;
	st.global.f64 	[%rd4], %fd49;
	add.s64 	%rd40, %rd38, %rd37;
	ld.global.f64 	%fd50, [%rd40];
	mul.f64 	%fd51, %fd1, %fd50;
	add.s64 	%rd41, %rd39, %rd37;
	ld.global.f64 	%fd52, [%rd41];
	fma.rn.f64 	%fd53, %fd51, %fd52, %fd49;
	st.global.f64 	[%rd4], %fd53;
	add.s64 	%rd42, %rd40, %rd37;
	ld.global.f64 	%fd54, [%rd42];
	mul.f64 	%fd55, %fd1, %fd54;
	add.s64 	%rd43, %rd41, %rd37;
	ld.global.f64 	%fd56, [%rd43];
	fma.rn.f64 	%fd69, %fd55, %fd56, %fd53;
	st.global.f64 	[%rd4], %fd69;
	add.s32 	%r38, %r38, 4;
$L__BB0_9:
	and.b32  	%r30, %r21, 3;
	setp.eq.s32 	%p8, %r30, 0;
	@%p8 bra 	$L__BB0_14;
	setp.eq.s32 	%p9, %r30, 1;
	@%p9 bra 	$L__BB0_12;
	mad.lo.s32 	%r31, %r38, %r20, %r34;
	mul.wide.s32 	%rd44, %r31, 8;
	add.s64 	%rd45, %rd2, %rd44;
	ld.global.f64 	%fd57, [%rd45];
	mul.f64 	%fd58, %fd1, %fd57;
	add.s64 	%rd46, %rd1, %rd44;
	ld.global.f64 	%fd59, [%rd46];
	fma.rn.f64 	%fd60, %fd58, %fd59, %fd69;
	st.global.f64 	[%rd4], %fd60;
	add.s64 	%rd48, %rd45, %rd47;
	ld.global.f64 	%fd61, [%rd48];
	mul.f64 	%fd62, %fd1, %fd61;
	add.s64 	%rd49, %rd46, %rd47;
	ld.global.f64 	%fd63, [%rd49];
	fma.rn.f64 	%fd69, %fd62, %fd63, %fd60;
	st.global.f64 	[%rd4], %fd69;
	add.s32 	%r38, %r38, 2;
$L__BB0_12:
	and.b32  	%r32, %r21, 1;
	setp.eq.b32 	%p10, %r32, 1;
	not.pred 	%p11, %p10;
	@%p11 bra 	$L__BB0_14;
	mad.lo.s32 	%r33, %r38, %r20, %r34;
	mul.wide.s32 	%rd50, %r33, 8;
	add.s64 	%rd51, %rd2, %rd50;
	ld.global.f64 	%fd64, [%rd51];
	mul.f64 	%fd65, %fd1, %fd64;
	add.s64 	%rd52, %rd1, %rd50;
	ld.global.f64 	%fd66, [%rd52];
	fma.rn.f64 	%fd67, %fd65, %fd66, %fd69;
	st.global.f64 	[%rd4], %fd67;
$L__BB0_14:
	add.s32 	%r34, %r34, %r3;
	setp.lt.s32 	%p12, %r34, %r20;
	@%p12 bra 	$L__BB0_3;
	bra.uni 	$L__BB0_16;
$L__BB0_15:
	mul.wide.s32 	%rd9, %r34, 8;
	add.s64 	%rd10, %rd3, %rd9;
	mov.b64 	%rd11, 0;
	st.global.u64 	[%rd10], %rd11;
	add.s32 	%r34, %r34, %r3;
	setp.lt.s32 	%p3, %r34, %r20;
	@%p3 bra 	$L__BB0_15;
$L__BB0_16:
	ret;

}


// ===== COMPILED SASS (sm_100) =====

	.target	sm_100

	.elftype	@"ET_EXEC"


//--------------------- .note.nv.tkinfo           --------------------------
	.section	.note.nv.tkinfo,"",@"SHT_NOTE"
	.sectionflags	@"SHF_NOTE_NV_TKINFO"
	.tkinfo
        /*0018*/ 	.word	0x00000002
        /*0030*/ 	.string	""
        /*0030*/ 	.string	"ptxas"
        /*0030*/ 	.string	"Cuda compilation tools, release 13.0, V13.0.88"
        /*0030*/ 	.string	"Build cuda_13.0.r13.0/compiler.36424714_0"
        /*0030*/ 	.string	"-arch sm_100 -m 64 "



//--------------------- .note.nv.cuinfo           --------------------------
	.section	.note.nv.cuinfo,"",@"SHT_NOTE"
	.sectionflags	@"SHF_NOTE_NV_CUINFO"
        /*0018*/ 	.short	0x0002
        /*001a*/ 	.short	0x0064
        /*001c*/ 	.short	0x0082
	.zero		2


//--------------------- .nv.info                  --------------------------
	.section	.nv.info,"",@"SHT_CUDA_INFO"
	.align	4


	//----- nvinfo : EIATTR_REGCOUNT
	.align		4
        /*0000*/ 	.byte	0x04, 0x2f
        /*0002*/ 	.short	(.L_1 - .L_0)
	.align		4
.L_0:
        /*0004*/ 	.word	index@(_Z20no_2e_tmpO_cs_kerneliiPdS_S_S_)
        /*0008*/ 	.word	0x0000001e


	//----- nvinfo : EIATTR_FRAME_SIZE
	.align		4
.L_1:
        /*000c*/ 	.byte	0x04, 0x11
        /*000e*/ 	.short	(.L_3 - .L_2)
	.align		4
.L_2:
        /*0010*/ 	.word	index@(_Z20no_2e_tmpO_cs_kerneliiPdS_S_S_)
        /*0014*/ 	.word	0x00000000


	//----- nvinfo : EIATTR_MIN_STACK_SIZE
	.align		4
.L_3:
        /*0018*/ 	.byte	0x04, 0x12
        /*001a*/ 	.short	(.L_5 - .L_4)
	.align		4
.L_4:
        /*001c*/ 	.word	index@(_Z20no_2e_tmpO_cs_kerneliiPdS_S_S_)
        /*0020*/ 	.word	0x00000000
.L_5:


//--------------------- .nv.compat                --------------------------
	.section	.nv.compat,"",@"SHT_CUDA_COMPAT_INFO"
	.align	4
        /*0000*/ 	.byte	0x02, 0x09, 0x00, 0x00, 0x02, 0x02, 0x01, 0x00, 0x02, 0x05, 0x05, 0x00, 0x03, 0x07, 0x01, 0x01
        /*0010*/ 	.byte	0x02, 0x03, 0x00, 0x00, 0x02, 0x06, 0x01, 0x00, 0x04, 0x0b, 0x08, 0x00, 0x01, 0x00, 0x00, 0x00
        /*0020*/ 	.byte	0x00, 0x00, 0x00, 0x00


//--------------------- .nv.info._Z20no_2e_tmpO_cs_kerneliiPdS_S_S_ --------------------------
	.section	.nv.info._Z20no_2e_tmpO_cs_kerneliiPdS_S_S_,"",@"SHT_CUDA_INFO"
	.sectionflags	@""
	.align	4


	//----- nvinfo : EIATTR_CUDA_API_VERSION
	.align		4
        /*0000*/ 	.byte	0x04, 0x37
        /*0002*/ 	.short	(.L_7 - .L_6)
.L_6:
        /*0004*/ 	.word	0x00000082


	//----- nvinfo : EIATTR_KPARAM_INFO
	.align		4
.L_7:
        /*0008*/ 	.byte	0x04, 0x17
        /*000a*/ 	.short	(.L_9 - .L_8)
.L_8:
        /*000c*/ 	.word	0x00000000
        /*0010*/ 	.short	0x0005
        /*0012*/ 	.short	0x0020
        /*0014*/ 	.byte	0x00, 0xf5, 0x21, 0x00


	//----- nvinfo : EIATTR_KPARAM_INFO
	.align		4
.L_9:
        /*0018*/ 	.byte	0x04, 0x17
        /*001a*/ 	.short	(.L_11 - .L_10)
.L_10:
        /*001c*/ 	.word	0x00000000
        /*0020*/ 	.short	0x0004
        /*0022*/ 	.short	0x0018
        /*0024*/ 	.byte	0x00, 0xf5, 0x21, 0x00


	//----- nvinfo : EIATTR_KPARAM_INFO
	.align		4
.L_11:
        /*0028*/ 	.byte	0x04, 0x17
        /*002a*/ 	.short	(.L_13 - .L_12)
.L_12:
        /*002c*/ 	.word	0x00000000
        /*0030*/ 	.short	0x0003
        /*0032*/ 	.short	0x0010
        /*0034*/ 	.byte	0x00, 0xf5, 0x21, 0x00


	//----- nvinfo : EIATTR_KPARAM_INFO
	.align		4
.L_13:
        /*0038*/ 	.byte	0x04, 0x17
        /*003a*/ 	.short	(.L_15 - .L_14)
.L_14:
        /*003c*/ 	.word	0x00000000
        /*0040*/ 	.short	0x0002
        /*0042*/ 	.short	0x0008
        /*0044*/ 	.byte	0x00, 0xf5, 0x21, 0x00


	//----- nvinfo : EIATTR_KPARAM_INFO
	.align		4
.L_15:
        /*0048*/ 	.byte	0x04, 0x17
        /*004a*/ 	.short	(.L_17 - .L_16)
.L_16:
        /*004c*/ 	.word	0x00000000
        /*0050*/ 	.short	0x0001
        /*0052*/ 	.short	0x0004
        /*0054*/ 	.byte	0x00, 0xf0, 0x11, 0x00


	//----- nvinfo : EIATTR_KPARAM_INFO
	.align		4
.L_17:
        /*0058*/ 	.byte	0x04, 0x17
        /*005a*/ 	.short	(.L_19 - .L_18)
.L_18:
        /*005c*/ 	.word	0x00000000
        /*0060*/ 	.short	0x0000
        /*0062*/ 	.short	0x0000
        /*0064*/ 	.byte	0x00, 0xf0, 0x11, 0x00


	//----- nvinfo : EIATTR_SPARSE_MMA_MASK
	.align		4
.L_19:
        /*0068*/ 	.byte	0x03, 0x50
        /*006a*/ 	.short	0x0000


	//----- nvinfo : EIATTR_MAXREG_COUNT
	.align		4
        /*006c*/ 	.byte	0x03, 0x1b
        /*006e*/ 	.short	0x00ff


	//----- nvinfo : EIATTR_MERCURY_ISA_VERSION
	.align		4
        /*0070*/ 	.byte	0x03, 0x5f
        /*0072*/ 	.short	0x0101


	//----- nvinfo : EIATTR_VRC_CTA_INIT_COUNT
	.align		4
        /*0074*/ 	.byte	0x02, 0x4a
	.zero		1
	.zero		1


	//----- nvinfo : EIATTR_EXIT_INSTR_OFFSETS
	.align		4
        /*0078*/ 	.byte	0x04, 0x1c
        /*007a*/ 	.short	(.L_21 - .L_20)


	//   ....[0]....
.L_20:
        /*007c*/ 	.word	0x00000070


	//   ....[1]....
        /*0080*/ 	.word	0x00000140


	//   ....[2]....
        /*0084*/ 	.word	0x00000b30


	//----- nvinfo : EIATTR_CRS_STACK_SIZE
	.align		4
.L_21:
        /*0088*/ 	.byte	0x04, 0x1e
        /*008a*/ 	.short	(.L_23 - .L_22)
.L_22:
        /*008c*/ 	.word	0x00000000


	//----- nvinfo : EIATTR_CBANK_PARAM_SIZE
	.align		4
.L_23:
        /*0090*/ 	.byte	0x03, 0x19
        /*0092*/ 	.short	0x0028


	//----- nvinfo : EIATTR_PARAM_CBANK
	.align		4
        /*0094*/ 	.byte	0x04, 0x0a
        /*0096*/ 	.short	(.L_25 - .L_24)
	.align		4
.L_24:
        /*0098*/ 	.word	index@(.nv.constant0._Z20no_2e_tmpO_cs_kerneliiPdS_S_S_)
        /*009c*/ 	.short	0x0380
        /*009e*/ 	.short	0x0028


	//----- nvinfo : EIATTR_SW_WAR
	.align		4
.L_25:
        /*00a0*/ 	.byte	0x04, 0x36
        /*00a2*/ 	.short	(.L_27 - .L_26)
.L_26:
        /*00a4*/ 	.word	0x00000008
.L_27:


//--------------------- .nv.callgraph             --------------------------
	.section	.nv.callgraph,"",@"SHT_CUDA_CALLGRAPH"
	.align	4
	.sectionentsize	8
	.align		4
        /*0000*/ 	.word	0x00000000
	.align		4
        /*0004*/ 	.word	0xffffffff
	.align		4
        /*0008*/ 	.word	0x00000000
	.align		4
        /*000c*/ 	.word	0xfffffffe
	.align		4
        /*0010*/ 	.word	0x00000000
	.align		4
        /*0014*/ 	.word	0xfffffffd
	.align		4
        /*0018*/ 	.word	0x00000000
	.align		4
        /*001c*/ 	.word	0xfffffffc


//--------------------- .text._Z20no_2e_tmpO_cs_kerneliiPdS_S_S_ --------------------------
	.section	.text._Z20no_2e_tmpO_cs_kerneliiPdS_S_S_,"ax",@progbits
	.align	128
        .global         _Z20no_2e_tmpO_cs_kerneliiPdS_S_S_
        .type           _Z20no_2e_tmpO_cs_kerneliiPdS_S_S_,@function
        .size           _Z20no_2e_tmpO_cs_kerneliiPdS_S_S_,(.L_x_8 - _Z20no_2e_tmpO_cs_kerneliiPdS_S_S_)
        .other          _Z20no_2e_tmpO_cs_kerneliiPdS_S_S_,@"STO_CUDA_ENTRY STV_DEFAULT"
_Z20no_2e_tmpO_cs_kerneliiPdS_S_S_:
.text._Z20no_2e_tmpO_cs_kerneliiPdS_S_S_:
[----:B------:R-:W-:Y:S01]  /*0000*/  LDC R1, c[0x0][0x37c] ;  /* 0x0000df00ff017b82 */ /* 0x000fe20000000800 */
[----:B------:R-:W0:Y:S07]  /*0010*/  S2R R0, SR_TID.X ;  /* 0x0000000000007919 */ /* 0x000e2e0000002100 */
[----:B------:R-:W0:Y:S01]  /*0020*/  S2UR UR4, SR_CTAID.X ;  /* 0x00000000000479c3 */ /* 0x000e220000002500 */
[----:B------:R-:W1:Y:S07]  /*0030*/  LDCU UR6, c[0x0][0x380] ;  /* 0x00007000ff0677ac */ /* 0x000e6e0008000800 */
[----:B------:R-:W0:Y:S02]  /*0040*/  LDC R7, c[0x0][0x360] ;  /* 0x0000d800ff077b82 */ /* 0x000e240000000800 */
[----:B0-----:R-:W-:-:S05]  /*0050*/  IMAD R0, R7, UR4, R0 ;  /* 0x0000000407007c24 */ /* 0x001fca000f8e0200 */
[----:B-1----:R-:W-:-:S13]  /*0060*/  ISETP.GE.AND P0, PT, R0, UR6, PT ;  /* 0x0000000600007c0c */ /* 0x002fda000bf06270 */
[----:B------:R-:W-:Y:S05]  /*0070*/  @P0 EXIT ;  /* 0x000000000000094d */ /* 0x000fea0003800000 */
[----:B------:R-:W0:Y:S01]  /*0080*/  LDCU UR4, c[0x0][0x384] ;  /* 0x00007080ff0477ac */ /* 0x000e220008000800 */
[----:B------:R-:W1:Y:S01]  /*0090*/  LDCU UR5, c[0x0][0x370] ;  /* 0x00006e00ff0577ac */ /* 0x000e620008000800 */
[----:B------:R-:W2:Y:S01]  /*00a0*/  LDCU.64 UR8, c[0x0][0x358] ;  /* 0x00006b00ff0877ac */ /* 0x000ea20008000a00 */
[----:B0-----:R-:W-:Y:S01]  /*00b0*/  UISETP.GT.AND UP0, UPT, UR4, URZ, UPT ;  /* 0x000000ff0400728c */ /* 0x001fe2000bf04270 */
[----:B-1----:R-:W-:-:S08]  /*00c0*/  IMAD R7, R7, UR5, RZ ;  /* 0x0000000507077c24 */ /* 0x002fd0000f8e02ff */
[----:B--2---:R-:W-:Y:S05]  /*00d0*/  BRA.U UP0, `(.L_x_0) ;  /* 0x00000001001c7547 */ /* 0x004fea000b800000 */
[----:B------:R-:W0:Y:S02]  /*00e0*/  LDC.64 R4, c[0x0][0x3a0] ;  /* 0x0000e800ff047b82 */ /* 0x000e240000000a00 */
.L_x_1:
[----:B0-----:R-:W-:Y:S01]  /*00f0*/  IMAD.WIDE R2, R0, 0x8, R4 ;  /* 0x0000000800027825 */ /* 0x001fe200078e0204 */
[----:B------:R-:W-:-:S04]  /*0100*/  IADD3 R0, PT, PT, R7, R0, RZ ;  /* 0x0000000007007210 */ /* 0x000fc80007ffe0ff */
[----:B------:R1:W-:Y:S01]  /*0110*/  STG.E.64 desc[UR8][R2.64], RZ ;  /* 0x000000ff02007986 */ /* 0x0003e2000c101b08 */
[----:B------:R-:W-:-:S13]  /*0120*/  ISETP.GE.AND P0, PT, R0, UR6, PT ;  /* 0x0000000600007c0c */ /* 0x000fda000bf06270 */
[----:B-1----:R-:W-:Y:S05]  /*0130*/  @!P0 BRA `(.L_x_1) ;  /* 0xfffffffc00ec8947 */ /* 0x002fea000383ffff */
[----:B------:R-:W-:Y:S05]  /*0140*/  EXIT ;  /* 0x000000000000794d */ /* 0x000fea0003800000 */
.L_x_0:
[----:B------:R-:W-:Y:S02]  /*0150*/  ULOP3.LUT UR5, UR4, 0x7ffffff8, URZ, 0xc0, !UPT ;  /* 0x7ffffff804057892 */ /* 0x000fe4000f8ec0ff */
[----:B------:R-:W-:Y:S02]  /*0160*/  ULOP3.LUT UR4, UR4, 0x7, URZ, 0xc0, !UPT ;  /* 0x0000000704047892 */ /* 0x000fe4000f8ec0ff */
[----:B------:R-:W-:-:S12]  /*0170*/  UIADD3 UR5, UPT, UPT, -UR5, URZ, URZ ;  /* 0x000000ff05057290 */ /* 0x000fd8000fffe1ff */
.L_x_6:
[----:B012---:R-:W0:Y:S08]  /*0180*/  LDC.64 R2, c[0x0][0x3a0] ;  /* 0x0000e800ff027b82 */ /* 0x007e300000000a00 */
[----:B-----5:R-:W1:Y:S08]  /*0190*/  LDC.64 R4, c[0x0][0x388] ;  /* 0x0000e200ff047b82 */ /* 0x020e700000000a00 */
[----:B------:R-:W2:Y:S01]  /*01a0*/  LDC R6, c[0x0][0x384] ;  /* 0x0000e100ff067b82 */ /* 0x000ea20000000800 */
[----:B0-----:R-:W-:-:S05]  /*01b0*/  IMAD.WIDE R2, R0, 0x8, R2 ;  /* 0x0000000800027825 */ /* 0x001fca00078e0202 */
[----:B------:R0:W-:Y:S01]  /*01c0*/  STG.E.64 desc[UR8][R2.64], RZ ;  /* 0x000000ff02007986 */ /* 0x0001e2000c101b08 */
[----:B-1----:R-:W-:-:S06]  /*01d0*/  IMAD.WIDE R4, R0, 0x8, R4 ;  /* 0x0000000800047825 */ /* 0x002fcc00078e0204 */
[----:B------:R-:W5:Y:S01]  /*01e0*/  LDG.E.64 R4, desc[UR8][R4.64] ;  /* 0x0000000804047981 */ /* 0x000f62000c1e1b00 */
[----:B------:R-:W-:Y:S01]  /*01f0*/  HFMA2 R9, -RZ, RZ, 0, 0 ;  /* 0x00000000ff097431 */ /* 0x000fe200000001ff */
[----:B--2---:R-:W-:Y:S02]  /*0200*/  ISETP.GE.U32.AND P0, PT, R6, 0x8, PT ;  /* 0x000000080600780c */ /* 0x004fe40003f06070 */
[----:B------:R-:W-:-:S11]  /*0210*/  CS2R R22, SRZ ;  /* 0x0000000000167805 */ /* 0x000fd6000001ff00 */
[----:B0-----:R-:W-:Y:S05]  /*0220*/  @!P0 BRA `(.L_x_2) ;  /* 0x00000004000c8947 */ /* 0x001fea0003800000 */
[----:B------:R-:W-:Y:S02]  /*0230*/  MOV R10, R0 ;  /* 0x00000000000a7202 */ /* 0x000fe40000000f00 */
[----:B------:R-:W-:Y:S02]  /*0240*/  CS2R R22, SRZ ;  /* 0x0000000000167805 */ /* 0x000fe4000001ff00 */
[----:B------:R-:W-:Y:S02]  /*0250*/  MOV R8, UR5 ;  /* 0x0000000500087c02 */ /* 0x000fe40008000f00 */
[----:B------:R-:W-:-:S07]  /*0260*/  LOP3.LUT R9, R6, 0x7ffffff8, RZ, 0xc0, !PT ;  /* 0x7ffffff806097812 */ /* 0x000fce00078ec0ff */
.L_x_3:
[----:B------:R-:W0:Y:S08]  /*0270*/  LDC.64 R20, c[0x0][0x390] ;  /* 0x0000e400ff147b82 */ /* 0x000e300000000a00 */
[----:B-1----:R-:W1:Y:S08]  /*0280*/  LDC.64 R16, c[0x0][0x398] ;  /* 0x0000e600ff107b82 */ /* 0x002e700000000a00 */
[----:B------:R-:W2:Y:S01]  /*0290*/  LDC R11, c[0x0][0x380] ;  /* 0x0000e000ff0b7b82 */ /* 0x000ea20000000800 */
[----:B0-----:R-:W-:-:S05]  /*02a0*/  IMAD.WIDE R20, R10, 0x8, R20 ;  /* 0x000000080a147825 */ /* 0x001fca00078e0214 */
[----:B------:R-:W3:Y:S01]  /*02b0*/  LDG.E.64 R14, desc[UR8][R20.64] ;  /* 0x00000008140e7981 */ /* 0x000ee2000c1e1b00 */
[----:B-1----:R-:W-:-:S05]  /*02c0*/  IMAD.WIDE R16, R10, 0x8, R16 ;  /* 0x000000080a107825 */ /* 0x002fca00078e0210 */
[----:B------:R-:W4:Y:S01]  /*02d0*/  LDG.E.64 R12, desc[UR8][R16.64] ;  /* 0x00000008100c7981 */ /* 0x000f22000c1e1b00 */
[----:B---3-5:R-:W-:-:S08]  /*02e0*/  DMUL R14, R4, R14 ;  /* 0x0000000e040e7228 */ /* 0x028fd00000000000 */
[----:B----4-:R-:W-:Y:S01]  /*02f0*/  DFMA R22, R14, R12, R22 ;  /* 0x0000000c0e16722b */ /* 0x010fe20000000016 */
[----:B--2---:R-:W-:-:S06]  /*0300*/  IMAD.WIDE R12, R11, 0x8, R20 ;  /* 0x000000080b0c7825 */ /* 0x004fcc00078e0214 */
[----:B------:R0:W-:Y:S01]  /*0310*/  STG.E.64 desc[UR8][R2.64], R22 ;  /* 0x0000001602007986 */ /* 0x0001e2000c101b08 */
[----:B------:R-:W-:-:S03]  /*0320*/  IMAD.WIDE R14, R11, 0x8, R16 ;  /* 0x000000080b0e7825 */ /* 0x000fc600078e0210 */
[----:B------:R-:W2:Y:S04]  /*0330*/  LDG.E.64 R18, desc[UR8][R12.64] ;  /* 0x000000080c127981 */ /* 0x000ea8000c1e1b00 */
[----:B------:R-:W3:Y:S01]  /*0340*/  LDG.E.64 R24, desc[UR8][R14.64] ;  /* 0x000000080e187981 */ /* 0x000ee2000c1e1b00 */
[----:B------:R-:W-:-:S04]  /*0350*/  IMAD.WIDE R16, R11, 0x8, R12 ;  /* 0x000000080b107825 */ /* 0x000fc800078e020c */
[----:B------:R-:W-:Y:S01]  /*0360*/  IMAD.WIDE R20, R11, 0x8, R14 ;  /* 0x000000080b147825 */ /* 0x000fe200078e020e */
[----:B--2---:R-:W-:-:S08]  /*0370*/  DMUL R18, R4, R18 ;  /* 0x0000001204127228 */ /* 0x004fd00000000000 */
[----:B---3--:R-:W-:-:S07]  /*0380*/  DFMA R18, R18, R24, R22 ;  /* 0x000000181212722b */ /* 0x008fce0000000016 */
[----:B------:R1:W-:Y:S04]  /*0390*/  STG.E.64 desc[UR8][R2.64], R18 ;  /* 0x0000001202007986 */ /* 0x0003e8000c101b08 */
[----:B------:R-:W0:Y:S04]  /*03a0*/  LDG.E.64 R24, desc[UR8][R16.64] ;  /* 0x0000000810187981 */ /* 0x000e28000c1e1b00 */
[----:B------:R-:W2:Y:S01]  /*03b0*/  LDG.E.64 R26, desc[UR8][R20.64] ;  /* 0x00000008141a7981 */ /* 0x000ea2000c1e1b00 */
[----:B------:R-:W-:-:S04]  /*03c0*/  IMAD.WIDE R12, R11, 0x8, R16 ;  /* 0x000000080b0c7825 */ /* 0x000fc800078e0210 */
[----:B------:R-:W-:Y:S01]  /*03d0*/  IMAD.WIDE R14, R11, 0x8, R20 ;  /* 0x000000080b0e7825 */ /* 0x000fe200078e0214 */
[----:B0-----:R-:W-:-:S08]  /*03e0*/  DMUL R22, R4, R24 ;  /* 0x0000001804167228 */ /* 0x001fd00000000000 */
[----:B--2---:R-:W-:-:S07]  /*03f0*/  DFMA R22, R22, R26, R18 ;  /* 0x0000001a1616722b */ /* 0x004fce0000000012 */
[----:B------:R0:W-:Y:S04]  /*0400*/  STG.E.64 desc[UR8][R2.64], R22 ;  /* 0x0000001602007986 */ /* 0x0001e8000c101b08 */
[----:B------:R-:W1:Y:S04]  /*0410*/  LDG.E.64 R24, desc[UR8][R12.64] ;  /* 0x000000080c187981 */ /* 0x000e68000c1e1b00 */
[----:B------:R-:W2:Y:S01]  /*0420*/  LDG.E.64 R26, desc[UR8][R14.64] ;  /* 0x000000080e1a7981 */ /* 0x000ea2000c1e1b00 */
[----:B------:R-:W-:-:S04]  /*0430*/  IMAD.WIDE R16, R11, 0x8, R12 ;  /* 0x000000080b107825 */ /* 0x000fc800078e020c */
[----:B------:R-:W-:Y:S01]  /*0440*/  IMAD.WIDE R20, R11, 0x8, R14 ;  /* 0x000000080b147825 */ /* 0x000fe200078e020e */
[----:B-1----:R-:W-:-:S08]  /*0450*/  DMUL R18, R4, R24 ;  /* 0x0000001804127228 */ /* 0x002fd00000000000 */
[----:B--2---:R-:W-:-:S07]  /*0460*/  DFMA R18, R18, R26, R22 ;  /* 0x0000001a1212722b */ /* 0x004fce0000000016 */
        /* <DEDUP_REMOVED lines=8> */
[----:B------:R-:W2:Y:S04]  /*04f0*/  LDG.E.64 R24, desc[UR8][R12.64] ;  /* 0x000000080c187981 */ /* 0x000ea8000c1e1b00 */
[----:B------:R-:W3:Y:S01]  /*0500*/  LDG.E.64 R26, desc[UR8][R14.64] ;  /* 0x000000080e1a7981 */ /* 0x000ee2000c1e1b00 */
[----:B-1----:R-:W-:Y:S01]  /*0510*/  IMAD.WIDE R18, R11, 0x8, R12 ;  /* 0x000000080b127825 */ /* 0x002fe200078e020c */
[----:B--2---:R-:W-:-:S08]  /*0520*/  DMUL R24, R4, R24 ;  /* 0x0000001804187228 */ /* 0x004fd00000000000 */
[----:B---3--:R-:W-:Y:S01]  /*0530*/  DFMA R16, R24, R26, R22 ;  /* 0x0000001a1810722b */ /* 0x008fe20000000016 */
[----:B------:R-:W-:-:S06]  /*0540*/  IMAD.WIDE R24, R11, 0x8, R14 ;  /* 0x000000080b187825 */ /* 0x000fcc00078e020e */
[----:B------:R1:W-:Y:S04]  /*0550*/  STG.E.64 desc[UR8][R2.64], R16 ;  /* 0x0000001002007986 */ /* 0x0003e8000c101b08 */
        /* <DEDUP_REMOVED lines=9> */
[----:B------:R-:W-:Y:S02]  /*05f0*/  IADD3 R8, PT, PT, R8, 0x8, RZ ;  /* 0x0000000808087810 */ /* 0x000fe40007ffe0ff */
[----:B------:R-:W-:-:S02]  /*0600*/  LEA R10, R11, R10, 0x3 ;  /* 0x0000000a0b0a7211 */ /* 0x000fc400078e18ff */
[----:B------:R-:W-:Y:S01]  /*0610*/  ISETP.NE.AND P0, PT, R8, RZ, PT ;  /* 0x000000ff0800720c */ /* 0x000fe20003f05270 */
[----:B0-----:R-:W-:-:S08]  /*0620*/  DMUL R22, R4, R12 ;  /* 0x0000000c04167228 */ /* 0x001fd00000000000 */
[----:B--2---:R-:W-:-:S07]  /*0630*/  DFMA R22, R22, R14, R26 ;  /* 0x0000000e1616722b */ /* 0x004fce000000001a */
[----:B------:R1:W-:Y:S01]  /*0640*/  STG.E.64 desc[UR8][R2.64], R22 ;  /* 0x0000001602007986 */ /* 0x0003e2000c101b08 */
[----:B------:R-:W-:Y:S05]  /*0650*/  @P0 BRA `(.L_x_3) ;  /* 0xfffffffc00040947 */ /* 0x000fea000383ffff */
.L_x_2:
[----:B------:R-:W-:-:S09]  /*0660*/  UISETP.NE.AND UP0, UPT, UR4, URZ, UPT ;  /* 0x000000ff0400728c */ /* 0x000fd2000bf05270 */
[----:B------:R-:W-:Y:S05]  /*0670*/  BRA.U !UP0, `(.L_x_4) ;  /* 0x00000005081c7547 */ /* 0x000fea000b800000 */
[----:B------:R-:W-:-:S04]  /*0680*/  UIADD3 UR6, UPT, UPT, UR4, -0x1, URZ ;  /* 0xffffffff04067890 */ /* 0x000fc8000fffe0ff */
[----:B------:R-:W-:-:S09]  /*0690*/  UISETP.GE.U32.AND UP0, UPT, UR6, 0x3, UPT ;  /* 0x000000030600788c */ /* 0x000fd2000bf06070 */
[----:B------:R-:W-:Y:S05]  /*06a0*/  BRA.U !UP0, `(.L_x_5) ;  /* 0x0000000108847547 */ /* 0x000fea000b800000 */
[----:B------:R-:W0:Y:S08]  /*06b0*/  LDC R8, c[0x0][0x380] ;  /* 0x0000e000ff087b82 */ /* 0x000e300000000800 */
[----:B-1----:R-:W1:Y:S08]  /*06c0*/  LDC.64 R16, c[0x0][0x390] ;  /* 0x0000e400ff107b82 */ /* 0x002e700000000a00 */
[----:B------:R-:W2:Y:S01]  /*06d0*/  LDC.64 R10, c[0x0][0x398] ;  /* 0x0000e600ff0a7b82 */ /* 0x000ea20000000a00 */
[----:B0-----:R-:W-:-:S04]  /*06e0*/  IMAD R15, R9, R8, R0 ;  /* 0x00000008090f7224 */ /* 0x001fc800078e0200 */
[----:B-1----:R-:W-:-:S05]  /*06f0*/  IMAD.WIDE R16, R15, 0x8, R16 ;  /* 0x000000080f107825 */ /* 0x002fca00078e0210 */
[----:B------:R-:W3:Y:S01]  /*0700*/  LDG.E.64 R12, desc[UR8][R16.64] ;  /* 0x00000008100c7981 */ /* 0x000ee2000c1e1b00 */
[----:B--2---:R-:W-:-:S05]  /*0710*/  IMAD.WIDE R10, R15, 0x8, R10 ;  /* 0x000000080f0a7825 */ /* 0x004fca00078e020a */
[----:B------:R-:W2:Y:S01]  /*0720*/  LDG.E.64 R14, desc[UR8][R10.64] ;  /* 0x000000080a0e7981 */ /* 0x000ea2000c1e1b00 */
[----:B---3-5:R-:W-:-:S08]  /*0730*/  DMUL R12, R4, R12 ;  /* 0x0000000c040c7228 */ /* 0x028fd00000000000 */
[----:B--2---:R-:W-:Y:S01]  /*0740*/  DFMA R22, R12, R14, R22 ;  /* 0x0000000e0c16722b */ /* 0x004fe20000000016 */
[----:B------:R-:W-:-:S06]  /*0750*/  IMAD.WIDE R12, R8, 0x8, R16 ;  /* 0x00000008080c7825 */ /* 0x000fcc00078e0210 */
        /* <DEDUP_REMOVED lines=9> */
[----:B------:R-:W3:Y:S04]  /*07f0*/  LDG.E.64 R20, desc[UR8][R16.64] ;  /* 0x0000000810147981 */ /* 0x000ee8000c1e1b00 */
[----:B------:R-:W4:Y:S01]  /*0800*/  LDG.E.64 R24, desc[UR8][R10.64] ;  /* 0x000000080a187981 */ /* 0x000f22000c1e1b00 */
[----:B------:R-:W-:Y:S01]  /*0810*/  IMAD.WIDE R14, R8, 0x8, R10 ;  /* 0x00000008080e7825 */ /* 0x000fe200078e020a */
[----:B---3--:R-:W-:-:S08]  /*0820*/  DMUL R20, R4, R20 ;  /* 0x0000001404147228 */ /* 0x008fd00000000000 */
[----:B----4-:R-:W-:Y:S01]  /*0830*/  DFMA R12, R20, R24, R18 ;  /* 0x00000018140c722b */ /* 0x010fe20000000012 */
[----:B------:R-:W-:-:S06]  /*0840*/  IMAD.WIDE R20, R8, 0x8, R16 ;  /* 0x0000000808147825 */ /* 0x000fcc00078e0210 */
[----:B------:R2:W-:Y:S04]  /*0850*/  STG.E.64 desc[UR8][R2.64], R12 ;  /* 0x0000000c02007986 */ /* 0x0005e8000c101b08 */
[----:B------:R-:W0:Y:S04]  /*0860*/  LDG.E.64 R20, desc[UR8][R20.64] ;  /* 0x0000000814147981 */ /* 0x000e28000c1e1b00 */
[----:B------:R-:W3:Y:S01]  /*0870*/  LDG.E.64 R14, desc[UR8][R14.64] ;  /* 0x000000080e0e7981 */ /* 0x000ee2000c1e1b00 */
[----:B------:R-:W-:Y:S01]  /*0880*/  IADD3 R9, PT, PT, R9, 0x4, RZ ;  /* 0x0000000409097810 */ /* 0x000fe20007ffe0ff */
[----:B0-----:R-:W-:-:S08]  /*0890*/  DMUL R22, R4, R20 ;  /* 0x0000001404167228 */ /* 0x001fd00000000000 */
[----:B---3--:R-:W-:-:S07]  /*08a0*/  DFMA R22, R22, R14, R12 ;  /* 0x0000000e1616722b */ /* 0x008fce000000000c */
[----:B------:R2:W-:Y:S04]  /*08b0*/  STG.E.64 desc[UR8][R2.64], R22 ;  /* 0x0000001602007986 */ /* 0x0005e8000c101b08 */
.L_x_5:
[----:B------:R-:W-:-:S13]  /*08c0*/  LOP3.LUT P0, R8, R6, 0x3, RZ, 0xc0, !PT ;  /* 0x0000000306087812 */ /* 0x000fda000780c0ff */
[----:B------:R-:W-:Y:S05]  /*08d0*/  @!P0 BRA `(.L_x_4) ;  /* 0x0000000000848947 */ /* 0x000fea0003800000 */
[----:B------:R-:W-:Y:S01]  /*08e0*/  ISETP.NE.AND P0, PT, R8, 0x1, PT ;  /* 0x000000010800780c */ /* 0x000fe20003f05270 */
[----:B------:R-:W0:Y:S08]  /*08f0*/  LDC.64 R14, c[0x0][0x390] ;  /* 0x0000e400ff0e7b82 */ /* 0x000e300000000a00 */
[----:B------:R-:W3:Y:S08]  /*0900*/  LDC.64 R10, c[0x0][0x398] ;  /* 0x0000e600ff0a7b82 */ /* 0x000ef00000000a00 */
[----:B-1----:R-:W2:Y:S02]  /*0910*/  @P0 LDC R17, c[0x0][0x380] ;  /* 0x0000e000ff110b82 */ /* 0x002ea40000000800 */
[----:B--2---:R-:W-:-:S04]  /*0920*/  @P0 IMAD R19, R9, R17, R0 ;  /* 0x0000001109130224 */ /* 0x004fc800078e0200 */
[----:B0-----:R-:W-:-:S05]  /*0930*/  @P0 IMAD.WIDE R14, R19, 0x8, R14 ;  /* 0x00000008130e0825 */ /* 0x001fca00078e020e */
[----:B------:R0:W2:Y:S01]  /*0940*/  @P0 LDG.E.64 R12, desc[UR8][R14.64] ;  /* 0x000000080e0c0981 */ /* 0x0000a2000c1e1b00 */
[----:B---3--:R-:W-:-:S05]  /*0950*/  @P0 IMAD.WIDE R10, R19, 0x8, R10 ;  /* 0x00000008130a0825 */ /* 0x008fca00078e020a */
[----:B------:R1:W3:Y:S01]  /*0960*/  @P0 LDG.E.64 R18, desc[UR8][R10.64] ;  /* 0x000000080a120981 */ /* 0x0002e2000c1e1b00 */
[C---:B------:R-:W-:Y:S01]  /*0970*/  @P0 IMAD.WIDE R20, R17.reuse, 0x8, R14 ;  /* 0x0000000811140825 */ /* 0x040fe200078e020e */
[----:B------:R-:W-:Y:S01]  /*0980*/  LOP3.LUT R6, R6, 0x1, RZ, 0xc0, !PT ;  /* 0x0000000106067812 */ /* 0x000fe200078ec0ff */
[----:B0-----:R-:W0:Y:S02]  /*0990*/  LDC.64 R14, c[0x0][0x390] ;  /* 0x0000e400ff0e7b82 */ /* 0x001e240000000a00 */
[----:B------:R-:W-:Y:S01]  /*09a0*/  @P0 IMAD.WIDE R16, R17, 0x8, R10 ;  /* 0x0000000811100825 */ /* 0x000fe200078e020a */
[----:B------:R-:W-:-:S05]  /*09b0*/  ISETP.NE.U32.AND P1, PT, R6, 0x1, PT ;  /* 0x000000010600780c */ /* 0x000fca0003f25070 */
[----:B-1----:R-:W1:Y:S08]  /*09c0*/  LDC.64 R10, c[0x0][0x398] ;  /* 0x0000e600ff0a7b82 */ /* 0x002e700000000a00 */
[----:B------:R-:W4:Y:S01]  /*09d0*/  @!P1 LDC R25, c[0x0][0x380] ;  /* 0x0000e000ff199b82 */ /* 0x000f220000000800 */
[----:B--2--5:R-:W-:-:S08]  /*09e0*/  @P0 DMUL R12, R4, R12 ;  /* 0x0000000c040c0228 */ /* 0x024fd00000000000 */
[----:B---3--:R-:W-:-:S07]  /*09f0*/  @P0 DFMA R12, R12, R18, R22 ;  /* 0x000000120c0c022b */ /* 0x008fce0000000016 */
[----:B------:R3:W-:Y:S04]  /*0a00*/  @P0 STG.E.64 desc[UR8][R2.64], R12 ;  /* 0x0000000c02000986 */ /* 0x0007e8000c101b08 */
[----:B------:R-:W2:Y:S04]  /*0a10*/  @P0 LDG.E.64 R18, desc[UR8][R20.64] ;  /* 0x0000000814120981 */ /* 0x000ea8000c1e1b00 */
[----:B------:R-:W3:Y:S01]  /*0a20*/  @P0 LDG.E.64 R16, desc[UR8][R16.64] ;  /* 0x0000000810100981 */ /* 0x000ee2000c1e1b00 */
[----:B------:R-:W-:-:S05]  /*0a30*/  @P0 IADD3 R9, PT, PT, R9, 0x2, RZ ;  /* 0x0000000209090810 */ /* 0x000fca0007ffe0ff */
[----:B----4-:R-:W-:-:S04]  /*0a40*/  @!P1 IMAD R25, R9, R25, R0 ;  /* 0x0000001909199224 */ /* 0x010fc800078e0200 */
[----:B0-----:R-:W-:-:S04]  /*0a50*/  @!P1 IMAD.WIDE R8, R25, 0x8, R14 ;  /* 0x0000000819089825 */ /* 0x001fc800078e020e */
[----:B-1----:R-:W-:Y:S01]  /*0a60*/  @!P1 IMAD.WIDE R10, R25, 0x8, R10 ;  /* 0x00000008190a9825 */ /* 0x002fe200078e020a */
[----:B--2---:R-:W-:-:S08]  /*0a70*/  @P0 DMUL R18, R4, R18 ;  /* 0x0000001204120228 */ /* 0x004fd00000000000 */
[----:B---3--:R-:W-:-:S07]  /*0a80*/  @P0 DFMA R22, R18, R16, R12 ;  /* 0x000000101216022b */ /* 0x008fce000000000c */
[----:B------:R0:W-:Y:S04]  /*0a90*/  @P0 STG.E.64 desc[UR8][R2.64], R22 ;  /* 0x0000001602000986 */ /* 0x0001e8000c101b08 */
[----:B------:R-:W2:Y:S04]  /*0aa0*/  @!P1 LDG.E.64 R8, desc[UR8][R8.64] ;  /* 0x0000000808089981 */ /* 0x000ea8000c1e1b00 */
[----:B------:R-:W3:Y:S01]  /*0ab0*/  @!P1 LDG.E.64 R10, desc[UR8][R10.64] ;  /* 0x000000080a0a9981 */ /* 0x000ee2000c1e1b00 */
[----:B--2---:R-:W-:-:S08]  /*0ac0*/  @!P1 DMUL R4, R4, R8 ;  /* 0x0000000804049228 */ /* 0x004fd00000000000 */
[----:B---3--:R-:W-:-:S07]  /*0ad0*/  @!P1 DFMA R4, R4, R10, R22 ;  /* 0x0000000a0404922b */ /* 0x008fce0000000016 */
[----:B------:R0:W-:Y:S04]  /*0ae0*/  @!P1 STG.E.64 desc[UR8][R2.64], R4 ;  /* 0x0000000402009986 */ /* 0x0001e8000c101b08 */
.L_x_4:
[----:B------:R-:W3:Y:S01]  /*0af0*/  LDCU UR6, c[0x0][0x380] ;  /* 0x00007000ff0677ac */ /* 0x000ee20008000800 */
[----:B------:R-:W-:-:S04]  /*0b00*/  IADD3 R0, PT, PT, R7, R0, RZ ;  /* 0x0000000007007210 */ /* 0x000fc80007ffe0ff */
[----:B---3--:R-:W-:-:S13]  /*0b10*/  ISETP.GE.AND P0, PT, R0, UR6, PT ;  /* 0x0000000600007c0c */ /* 0x008fda000bf06270 */
[----:B------:R-:W-:Y:S05]  /*0b20*/  @!P0 BRA `(.L_x_6) ;  /* 0xfffffff400948947 */ /* 0x000fea000383ffff */
[----:B------:R-:W-:Y:S05]  /*0b30*/  EXIT ;  /* 0x000000000000794d */ /* 0x000fea0003800000 */
.L_x_7:
[----:B------:R-:W-:-:S00]  /*0b40*/  BRA `(.L_x_7) ;  /* 0xfffffffc00fc7947 */ /* 0x000fc0000383ffff */
[----:B------:R-:W-:-:S00]  /*0b50*/  NOP ;  /* 0x0000000000007918 */ /* 0x000fc00000000000 */
        /* <DEDUP_REMOVED lines=10> */
.L_x_8:


//--------------------- .nv.shared.reserved.0     --------------------------
	.section	.nv.shared.reserved.0,"aw",@nobits
	.weak		__nv_reservedSMEM_offset_0_alias
	.size		__nv_reservedSMEM_offset_0_alias, 0, 64
	.other		__nv_reservedSMEM_offset_0_alias,@"STO_CUDA_RESERVED_SHARED STV_DEFAULT"
__nv_reservedSMEM_offset_0_alias:
	.zero		0
	.zero		64


//--------------------- .nv.constant0._Z20no_2e_tmpO_cs_kerneliiPdS_S_S_ --------------------------
	.section	.nv.constant0._Z20no_2e_tmpO_cs_kerneliiPdS_S_S_,"a",@progbits
	.sectionflags	@""
	.align	4
.nv.constant0._Z20no_2e_tmpO_cs_kerneliiPdS_S_S_:
	.zero		936


//--------------------- SYMBOLS --------------------------

	.type		.nv.reservedSmem.offset0,@object
	.size		.nv.reservedSmem.offset0,0x4
